//
// Generated by NVIDIA NVVM Compiler
//
// Compiler Build ID: CL-36424714
// Cuda compilation tools, release 13.0, V13.0.88
// Based on NVVM 20.0.0
//

.version 9.0
.target sm_100
.address_size 64

	// .globl	_Z11smallKernelPi

.visible .entry _Z11smallKernelPi(
	.param .u64 .ptr .align 1 _Z11smallKernelPi_param_0
)
{
	.reg .b32 	%r<7>;
	.reg .b64 	%rd<5>;

	ld.param.u64 	%rd1, [_Z11smallKernelPi_param_0];
	cvta.to.global.u64 	%rd2, %rd1;
	mov.u32 	%r1, %tid.x;
	mov.u32 	%r2, %ntid.x;
	mov.u32 	%r3, %ctaid.x;
	mad.lo.s32 	%r4, %r2, %r3, %r1;
	mul.wide.s32 	%rd3, %r4, 4;
	add.s64 	%rd4, %rd2, %rd3;
	ld.global.u32 	%r5, [%rd4];
	add.s32 	%r6, %r5, 1;
	st.global.u32 	[%rd4], %r6;
	ret;

}
	// .globl	_Z29stream_ordered_memory_examplev
.visible .entry _Z29stream_ordered_memory_examplev()
{


	ret;

}
	// .globl	_Z11tma_examplev
.visible .entry _Z11tma_examplev()
{


	ret;

}


// ===== COMPILED SASS (sm_100) =====

	.target	sm_100

	.elftype	@"ET_EXEC"


//--------------------- .note.nv.tkinfo           --------------------------
	.section	.note.nv.tkinfo,"",@"SHT_NOTE"
	.sectionflags	@"SHF_NOTE_NV_TKINFO"
	.tkinfo
        /*0018*/ 	.word	0x00000002
        /*0030*/ 	.string	""
        /*0030*/ 	.string	"ptxas"
        /*0030*/ 	.string	"Cuda compilation tools, release 13.0, V13.0.88"
        /*0030*/ 	.string	"Build cuda_13.0.r13.0/compiler.36424714_0"
        /*0030*/ 	.string	"-arch sm_100 -m 64 "



//--------------------- .note.nv.cuinfo           --------------------------
	.section	.note.nv.cuinfo,"",@"SHT_NOTE"
	.sectionflags	@"SHF_NOTE_NV_CUINFO"
        /*0018*/ 	.short	0x0002
        /*001a*/ 	.short	0x0064
        /*001c*/ 	.short	0x0082
	.zero		2


//--------------------- .nv.info                  --------------------------
	.section	.nv.info,"",@"SHT_CUDA_INFO"
	.align	4


	//----- nvinfo : EIATTR_REGCOUNT
	.align		4
        /*0000*/ 	.byte	0x04, 0x2f
        /*0002*/ 	.short	(.L_1 - .L_0)
	.align		4
.L_0:
        /*0004*/ 	.word	index@(_Z11smallKernelPi)
        /*0008*/ 	.word	0x00000008


	//----- nvinfo : EIATTR_FRAME_SIZE
	.align		4
.L_1:
        /*000c*/ 	.byte	0x04, 0x11
        /*000e*/ 	.short	(.L_3 - .L_2)
	.align		4
.L_2:
        /*0010*/ 	.word	index@(_Z11smallKernelPi)
        /*0014*/ 	.word	0x00000000


	//----- nvinfo : EIATTR_REGCOUNT
	.align		4
.L_3:
        /*0018*/ 	.byte	0x04, 0x2f
        /*001a*/ 	.short	(.L_5 - .L_4)
	.align		4
.L_4:
        /*001c*/ 	.word	index@(_Z29stream_ordered_memory_examplev)
        /*0020*/ 	.word	0x00000004


	//----- nvinfo : EIATTR_FRAME_SIZE
	.align		4
.L_5:
        /*0024*/ 	.byte	0x04, 0x11
        /*0026*/ 	.short	(.L_7 - .L_6)
	.align		4
.L_6:
        /*0028*/ 	.word	index@(_Z29stream_ordered_memory_examplev)
        /*002c*/ 	.word	0x00000000


	//----- nvinfo : EIATTR_REGCOUNT
	.align		4
.L_7:
        /*0030*/ 	.byte	0x04, 0x2f
        /*0032*/ 	.short	(.L_9 - .L_8)
	.align		4
.L_8:
        /*0034*/ 	.word	index@(_Z11tma_examplev)
        /*0038*/ 	.word	0x00000004


	//----- nvinfo : EIATTR_FRAME_SIZE
	.align		4
.L_9:
        /*003c*/ 	.byte	0x04, 0x11
        /*003e*/ 	.short	(.L_11 - .L_10)
	.align		4
.L_10:
        /*0040*/ 	.word	index@(_Z11tma_examplev)
        /*0044*/ 	.word	0x00000000


	//----- nvinfo : EIATTR_MIN_STACK_SIZE
	.align		4
.L_11:
        /*0048*/ 	.byte	0x04, 0x12
        /*004a*/ 	.short	(.L_13 - .L_12)
	.align		4
.L_12:
        /*004c*/ 	.word	index@(_Z11tma_examplev)
        /*0050*/ 	.word	0x00000000


	//----- nvinfo : EIATTR_MIN_STACK_SIZE
	.align		4
.L_13:
        /*0054*/ 	.byte	0x04, 0x12
        /*0056*/ 	.short	(.L_15 - .L_14)
	.align		4
.L_14:
        /*0058*/ 	.word	index@(_Z29stream_ordered_memory_examplev)
        /*005c*/ 	.word	0x00000000


	//----- nvinfo : EIATTR_MIN_STACK_SIZE
	.align		4
.L_15:
        /*0060*/ 	.byte	0x04, 0x12
        /*0062*/ 	.short	(.L_17 - .L_16)
	.align		4
.L_16:
        /*0064*/ 	.word	index@(_Z11smallKernelPi)
        /*0068*/ 	.word	0x00000000
.L_17:


//--------------------- .nv.compat                --------------------------
	.section	.nv.compat,"",@"SHT_CUDA_COMPAT_INFO"
	.align	4
        /*0000*/ 	.byte	0x02, 0x09, 0x00, 0x00, 0x02, 0x02, 0x01, 0x00, 0x02, 0x05, 0x05, 0x00, 0x03, 0x07, 0x01, 0x01
        /*0010*/ 	.byte	0x02, 0x03, 0x00, 0x00, 0x02, 0x06, 0x01, 0x00, 0x04, 0x0b, 0x08, 0x00, 0x09, 0x00, 0x00, 0x00
        /*0020*/ 	.byte	0x00, 0x00, 0x00, 0x00


//--------------------- .nv.info._Z11tma_examplev --------------------------
	.section	.nv.info._Z11tma_examplev,"",@"SHT_CUDA_INFO"
	.sectionflags	@""
	.align	4


	//----- nvinfo : EIATTR_CUDA_API_VERSION
	.align		4
        /*0000*/ 	.byte	0x04, 0x37
        /*0002*/ 	.short	(.L_19 - .L_18)
.L_18:
        /*0004*/ 	.word	0x00000082


	//----- nvinfo : EIATTR_SPARSE_MMA_MASK
	.align		4
.L_19:
        /*0008*/ 	.byte	0x03, 0x50
        /*000a*/ 	.short	0x0000


	//----- nvinfo : EIATTR_MAXREG_COUNT
	.align		4
        /*000c*/ 	.byte	0x03, 0x1b
        /*000e*/ 	.short	0x00ff


	//----- nvinfo : EIATTR_MERCURY_ISA_VERSION
	.align		4
        /*0010*/ 	.byte	0x03, 0x5f
        /*0012*/ 	.short	0x0101


	//----- nvinfo : EIATTR_VRC_CTA_INIT_COUNT
	.align		4
        /*0014*/ 	.byte	0x02, 0x4a
	.zero		1
	.zero		1


	//----- nvinfo : EIATTR_EXIT_INSTR_OFFSETS
	.align		4
        /*0018*/ 	.byte	0x04, 0x1c
        /*001a*/ 	.short	(.L_21 - .L_20)


	//   ....[0]....
.L_20:
        /*001c*/ 	.word	0x00000010


	//----- nvinfo : EIATTR_SW_WAR
	.align		4
.L_21:
        /*0020*/ 	.byte	0x04, 0x36
        /*0022*/ 	.short	(.L_23 - .L_22)
.L_22:
        /*0024*/ 	.word	0x00000008
.L_23:


//--------------------- .nv.info._Z29stream_ordered_memory_examplev --------------------------
	.section	.nv.info._Z29stream_ordered_memory_examplev,"",@"SHT_CUDA_INFO"
	.sectionflags	@""
	.align	4


	//----- nvinfo : EIATTR_CUDA_API_VERSION
	.align		4
        /*0000*/ 	.byte	0x04, 0x37
        /*0002*/ 	.short	(.L_25 - .L_24)
.L_24:
        /*0004*/ 	.word	0x00000082


	//----- nvinfo : EIATTR_SPARSE_MMA_MASK
	.align		4
.L_25:
        /*0008*/ 	.byte	0x03, 0x50
        /*000a*/ 	.short	0x0000


	//----- nvinfo : EIATTR_MAXREG_COUNT
	.align		4
        /*000c*/ 	.byte	0x03, 0x1b
        /*000e*/ 	.short	0x00ff


	//----- nvinfo : EIATTR_MERCURY_ISA_VERSION
	.align		4
        /*0010*/ 	.byte	0x03, 0x5f
        /*0012*/ 	.short	0x0101


	//----- nvinfo : EIATTR_VRC_CTA_INIT_COUNT
	.align		4
        /*0014*/ 	.byte	0x02, 0x4a
	.zero		1
	.zero		1


	//----- nvinfo : EIATTR_EXIT_INSTR_OFFSETS
	.align		4
        /*0018*/ 	.byte	0x04, 0x1c
        /*001a*/ 	.short	(.L_27 - .L_26)


	//   ....[0]....
.L_26:
        /*001c*/ 	.word	0x00000010


	//----- nvinfo : EIATTR_SW_WAR
	.align		4
.L_27:
        /*0020*/ 	.byte	0x04, 0x36
        /*0022*/ 	.short	(.L_29 - .L_28)
.L_28:
        /*0024*/ 	.word	0x00000008
.L_29:


//--------------------- .nv.info._Z11smallKernelPi --------------------------
	.section	.nv.info._Z11smallKernelPi,"",@"SHT_CUDA_INFO"
	.sectionflags	@""
	.align	4


	//----- nvinfo : EIATTR_CUDA_API_VERSION
	.align		4
        /*0000*/ 	.byte	0x04, 0x37
        /*0002*/ 	.short	(.L_31 - .L_30)
.L_30:
        /*0004*/ 	.word	0x00000082


	//----- nvinfo : EIATTR_KPARAM_INFO
	.align		4
.L_31:
        /*0008*/ 	.byte	0x04, 0x17
        /*000a*/ 	.short	(.L_33 - .L_32)
.L_32:
        /*000c*/ 	.word	0x00000000
        /*0010*/ 	.short	0x0000
        /*0012*/ 	.short	0x0000
        /*0014*/ 	.byte	0x00, 0xf5, 0x21, 0x00


	//----- nvinfo : EIATTR_SPARSE_MMA_MASK
	.align		4
.L_33:
        /*0018*/ 	.byte	0x03, 0x50
        /*001a*/ 	.short	0x0000


	//----- nvinfo : EIATTR_MAXREG_COUNT
	.align		4
        /*001c*/ 	.byte	0x03, 0x1b
        /*001e*/ 	.short	0x00ff


	//----- nvinfo : EIATTR_MERCURY_ISA_VERSION
	.align		4
        /*0020*/ 	.byte	0x03, 0x5f
        /*0022*/ 	.short	0x0101


	//----- nvinfo : EIATTR_VRC_CTA_INIT_COUNT
	.align		4
        /*0024*/ 	.byte	0x02, 0x4a
	.zero		1
	.zero		1


	//----- nvinfo : EIATTR_EXIT_INSTR_OFFSETS
	.align		4
        /*0028*/ 	.byte	0x04, 0x1c
        /*002a*/ 	.short	(.L_35 - .L_34)


	//   ....[0]....
.L_34:
        /*002c*/ 	.word	0x000000b0


	//----- nvinfo : EIATTR_CBANK_PARAM_SIZE
	.align		4
.L_35:
        /*0030*/ 	.byte	0x03, 0x19
        /*0032*/ 	.short	0x0008


	//----- nvinfo : EIATTR_PARAM_CBANK
	.align		4
        /*0034*/ 	.byte	0x04, 0x0a
        /*0036*/ 	.short	(.L_37 - .L_36)
	.align		4
.L_36:
        /*0038*/ 	.word	index@(.nv.constant0._Z11smallKernelPi)
        /*003c*/ 	.short	0x0380
        /*003e*/ 	.short	0x0008


	//----- nvinfo : EIATTR_SW_WAR
	.align		4
.L_37:
        /*0040*/ 	.byte	0x04, 0x36
        /*0042*/ 	.short	(.L_39 - .L_38)
.L_38:
        /*0044*/ 	.word	0x00000008
.L_39:


//--------------------- .nv.callgraph             --------------------------
	.section	.nv.callgraph,"",@"SHT_CUDA_CALLGRAPH"
	.align	4
	.sectionentsize	8
	.align		4
        /*0000*/ 	.word	0x00000000
	.align		4
        /*0004*/ 	.word	0xffffffff
	.align		4
        /*0008*/ 	.word	0x00000000
	.align		4
        /*000c*/ 	.word	0xfffffffe
	.align		4
        /*0010*/ 	.word	0x00000000
	.align		4
        /*0014*/ 	.word	0xfffffffd
	.align		4
        /*0018*/ 	.word	0x00000000
	.align		4
        /*001c*/ 	.word	0xfffffffc


//--------------------- .text._Z11tma_examplev    --------------------------
	.section	.text._Z11tma_examplev,"ax",@progbits
	.align	128
        .global         _Z11tma_examplev
        .type           _Z11tma_examplev,@function
        .size           _Z11tma_examplev,(.L_x_3 - _Z11tma_examplev)
        .other          _Z11tma_examplev,@"STO_CUDA_ENTRY STV_DEFAULT"
_Z11tma_examplev:
.text._Z11tma_examplev:
[----:B------:R-:W-:Y:S01]  /*0000*/  LDC R1, c[0x0][0x37c] ;  /* 0x0000df00ff017b82 */ /* 0x000fe20000000800 */
[----:B------:R-:W-:Y:S05]  /*0010*/  EXIT ;  /* 0x000000000000794d */ /* 0x000fea0003800000 */
.L_x_0:
[----:B------:R-:W-:-:S00]  /*0020*/  BRA `(.L_x_0) ;  /* 0xfffffffc00fc7947 */ /* 0x000fc0000383ffff */
[----:B------:R-:W-:-:S00]  /*0030*/  NOP ;  /* 0x0000000000007918 */ /* 0x000fc00000000000 */
        /* <DEDUP_REMOVED lines=12> */
.L_x_3:


//--------------------- .text._Z29stream_ordered_memory_examplev --------------------------
	.section	.text._Z29stream_ordered_memory_examplev,"ax",@progbits
	.align	128
        .global         _Z29stream_ordered_memory_examplev
        .type           _Z29stream_ordered_memory_examplev,@function
        .size           _Z29stream_ordered_memory_examplev,(.L_x_4 - _Z29stream_ordered_memory_examplev)
        .other          _Z29stream_ordered_memory_examplev,@"STO_CUDA_ENTRY STV_DEFAULT"
_Z29stream_ordered_memory_examplev:
.text._Z29stream_ordered_memory_examplev:
[----:B------:R-:W-:Y:S01]  /*0000*/  LDC R1, c[0x0][0x37c] ;  /* 0x0000df00ff017b82 */ /* 0x000fe20000000800 */
[----:B------:R-:W-:Y:S05]  /*0010*/  EXIT ;  /* 0x000000000000794d */ /* 0x000fea0003800000 */
.L_x_1:
        /* <DEDUP_REMOVED lines=14> */
.L_x_4:


//--------------------- .text._Z11smallKernelPi   --------------------------
	.section	.text._Z11smallKernelPi,"ax",@progbits
	.align	128
        .global         _Z11smallKernelPi
        .type           _Z11smallKernelPi,@function
        .size           _Z11smallKernelPi,(.L_x_5 - _Z11smallKernelPi)
        .other          _Z11smallKernelPi,@"STO_CUDA_ENTRY STV_DEFAULT"
_Z11smallKernelPi:
.text._Z11smallKernelPi:
[----:B------:R-:W-:Y:S01]  /*0000*/  LDC R1, c[0x0][0x37c] ;  /* 0x0000df00ff017b82 */ /* 0x000fe20000000800 */
[----:B------:R-:W0:Y:S07]  /*0010*/  S2R R5, SR_TID.X ;  /* 0x0000000000057919 */ /* 0x000e2e0000002100 */
[----:B------:R-:W1:Y:S01]  /*0020*/  LDC.64 R2, c[0x0][0x380] ;  /* 0x0000e000ff027b82 */ /* 0x000e620000000a00 */
[----:B------:R-:W0:Y:S01]  /*0030*/  LDCU UR6, c[0x0][0x360] ;  /* 0x00006c00ff0677ac */ /* 0x000e220008000800 */
[----:B------:R-:W0:Y:S01]  /*0040*/  S2R R0, SR_CTAID.X ;  /* 0x0000000000007919 */ /* 0x000e220000002500 */
[----:B------:R-:W2:Y:S01]  /*0050*/  LDCU.64 UR4, c[0x0][0x358] ;  /* 0x00006b00ff0477ac */ /* 0x000ea20008000a00 */
[----:B0-----:R-:W-:-:S04]  /*0060*/  IMAD R5, R0, UR6, R5 ;  /* 0x0000000600057c24 */ /* 0x001fc8000f8e0205 */
[----:B-1----:R-:W-:-:S05]  /*0070*/  IMAD.WIDE R2, R5, 0x4, R2 ;  /* 0x0000000405027825 */ /* 0x002fca00078e0202 */
[----:B--2---:R-:W2:Y:S02]  /*0080*/  LDG.E R0, desc[UR4][R2.64] ;  /* 0x0000000402007981 */ /* 0x004ea4000c1e1900 */
[----:B--2---:R-:W-:-:S05]  /*0090*/  IADD3 R5, PT, PT, R0, 0x1, RZ ;  /* 0x0000000100057810 */ /* 0x004fca0007ffe0ff */
[----:B------:R-:W-:Y:S01]  /*00a0*/  STG.E desc[UR4][R2.64], R5 ;  /* 0x0000000502007986 */ /* 0x000fe2000c101904 */
[----:B------:R-:W-:Y:S05]  /*00b0*/  EXIT ;  /* 0x000000000000794d */ /* 0x000fea0003800000 */
.L_x_2:
        /* <DEDUP_REMOVED lines=12> */
.L_x_5:


//--------------------- .nv.shared.reserved.0     --------------------------
	.section	.nv.shared.reserved.0,"aw",@nobits
	.weak		__nv_reservedSMEM_offset_0_alias
	.size		__nv_reservedSMEM_offset_0_alias, 0, 64
	.other		__nv_reservedSMEM_offset_0_alias,@"STO_CUDA_RESERVED_SHARED STV_DEFAULT"
__nv_reservedSMEM_offset_0_alias:
	.zero		0
	.zero		64


//--------------------- .nv.constant0._Z11tma_examplev --------------------------
	.section	.nv.constant0._Z11tma_examplev,"a",@progbits
	.sectionflags	@""
	.align	4
.nv.constant0._Z11tma_examplev:
	.zero		896


//--------------------- .nv.constant0._Z29stream_ordered_memory_examplev --------------------------
	.section	.nv.constant0._Z29stream_ordered_memory_examplev,"a",@progbits
	.sectionflags	@""
	.align	4
.nv.constant0._Z29stream_ordered_memory_examplev:
	.zero		896


//--------------------- .nv.constant0._Z11smallKernelPi --------------------------
	.section	.nv.constant0._Z11smallKernelPi,"a",@progbits
	.sectionflags	@""
	.align	4
.nv.constant0._Z11smallKernelPi:
	.zero		904


//--------------------- SYMBOLS --------------------------

	.type		.nv.reservedSmem.offset0,@object
	.size		.nv.reservedSmem.offset0,0x4
